	.headerflags	@"EF_CUDA_TEXMODE_UNIFIED EF_CUDA_64BIT_ADDRESS EF_CUDA_ACCELERATORS EF_CUDA_SM90 EF_CUDA_VIRTUAL_SM(EF_CUDA_SM90)"
	.elftype	@"ET_EXEC"


//--------------------- .nv.info                  --------------------------
	.section	.nv.info,"",@"SHT_CUDA_INFO"
	.align	4


	//----- nvinfo : EIATTR_REGCOUNT
	.align		4
        /*0000*/ 	.byte	0x04, 0x2f
        /*0002*/ 	.short	(.L_2 - .L_1)
	.align		4
.L_1:
        /*0004*/ 	.word	index@(triton_red_fused__to_copy_add_mean_mul_pow_rsqrt_9)
        /*0008*/ 	.word	0x00000014


	//----- nvinfo : EIATTR_MIN_STACK_SIZE
	.align		4
.L_2:
        /*000c*/ 	.byte	0x04, 0x12
        /*000e*/ 	.short	(.L_4 - .L_3)
	.align		4
.L_3:
        /*0010*/ 	.word	index@(triton_red_fused__to_copy_add_mean_mul_pow_rsqrt_9)
        /*0014*/ 	.word	0x00000000


	//----- nvinfo : EIATTR_FRAME_SIZE
	.align		4
.L_4:
        /*0018*/ 	.byte	0x04, 0x11
        /*001a*/ 	.short	(.L_6 - .L_5)
	.align		4
.L_5:
        /*001c*/ 	.word	index@(triton_red_fused__to_copy_add_mean_mul_pow_rsqrt_9)
        /*0020*/ 	.word	0x00000000


	//----- nvinfo : EIATTR_MIN_STACK_SIZE
	.align		4
.L_6:
        /*0024*/ 	.byte	0x04, 0x12
        /*0026*/ 	.short	(.L_8 - .L_7)
	.align		4
.L_7:
        /*0028*/ 	.word	index@(triton_red_fused__to_copy_add_mean_mul_pow_rsqrt_9)
        /*002c*/ 	.word	0x00000000
.L_8:


//--------------------- .nv.info.triton_red_fused__to_copy_add_mean_mul_pow_rsqrt_9 --------------------------
	.section	.nv.info.triton_red_fused__to_copy_add_mean_mul_pow_rsqrt_9,"",@"SHT_CUDA_INFO"
	.sectionflags	@""
	.align	4


	//----- nvinfo : EIATTR_CUDA_API_VERSION
	.align		4
        /*0000*/ 	.byte	0x04, 0x37
        /*0002*/ 	.short	(.L_10 - .L_9)
.L_9:
        /*0004*/ 	.word	0x0000007c


	//----- nvinfo : EIATTR_KPARAM_INFO
	.align		4
.L_10:
        /*0008*/ 	.byte	0x04, 0x17
        /*000a*/ 	.short	(.L_12 - .L_11)
.L_11:
        /*000c*/ 	.word	0x00000000
        /*0010*/ 	.short	0x0007
        /*0012*/ 	.short	0x0030
        /*0014*/ 	.byte	0x00, 0xf4, 0x21, 0x00


	//----- nvinfo : EIATTR_KPARAM_INFO
	.align		4
.L_12:
        /*0018*/ 	.byte	0x04, 0x17
        /*001a*/ 	.short	(.L_14 - .L_13)
.L_13:
        /*001c*/ 	.word	0x00000000
        /*0020*/ 	.short	0x0006
        /*0022*/ 	.short	0x002c
        /*0024*/ 	.byte	0x00, 0xf0, 0x11, 0x00


	//----- nvinfo : EIATTR_KPARAM_INFO
	.align		4
.L_14:
        /*0028*/ 	.byte	0x04, 0x17
        /*002a*/ 	.short	(.L_16 - .L_15)
.L_15:
        /*002c*/ 	.word	0x00000000
        /*0030*/ 	.short	0x0005
        /*0032*/ 	.short	0x0028
        /*0034*/ 	.byte	0x00, 0xf0, 0x11, 0x00


	//----- nvinfo : EIATTR_KPARAM_INFO
	.align		4
.L_16:
        /*0038*/ 	.byte	0x04, 0x17
        /*003a*/ 	.short	(.L_18 - .L_17)
.L_17:
        /*003c*/ 	.word	0x00000000
        /*0040*/ 	.short	0x0004
        /*0042*/ 	.short	0x0020
        /*0044*/ 	.byte	0x00, 0xf4, 0x21, 0x00


	//----- nvinfo : EIATTR_KPARAM_INFO
	.align		4
.L_18:
        /*0048*/ 	.byte	0x04, 0x17
        /*004a*/ 	.short	(.L_20 - .L_19)
.L_19:
        /*004c*/ 	.word	0x00000000
        /*0050*/ 	.short	0x0003
        /*0052*/ 	.short	0x0018
        /*0054*/ 	.byte	0x00, 0xf4, 0x21, 0x00


	//----- nvinfo : EIATTR_KPARAM_INFO
	.align		4
.L_20:
        /*0058*/ 	.byte	0x04, 0x17
        /*005a*/ 	.short	(.L_22 - .L_21)
.L_21:
        /*005c*/ 	.word	0x00000000
        /*0060*/ 	.short	0x0002
        /*0062*/ 	.short	0x0010
        /*0064*/ 	.byte	0x00, 0xf4, 0x21, 0x00


	//----- nvinfo : EIATTR_KPARAM_INFO
	.align		4
.L_22:
        /*0068*/ 	.byte	0x04, 0x17
        /*006a*/ 	.short	(.L_24 - .L_23)
.L_23:
        /*006c*/ 	.word	0x00000000
        /*0070*/ 	.short	0x0001
        /*0072*/ 	.short	0x0008
        /*0074*/ 	.byte	0x00, 0xf4, 0x21, 0x00


	//----- nvinfo : EIATTR_KPARAM_INFO
	.align		4
.L_24:
        /*0078*/ 	.byte	0x04, 0x17
        /*007a*/ 	.short	(.L_26 - .L_25)
.L_25:
        /*007c*/ 	.word	0x00000000
        /*0080*/ 	.short	0x0000
        /*0082*/ 	.short	0x0000
        /*0084*/ 	.byte	0x00, 0xf4, 0x21, 0x00


	//----- nvinfo : EIATTR_SPARSE_MMA_MASK
	.align		4
.L_26:
        /*0088*/ 	.byte	0x03, 0x50
        /*008a*/ 	.short	0x0000


	//----- nvinfo : EIATTR_MAXREG_COUNT
	.align		4
        /*008c*/ 	.byte	0x03, 0x1b
        /*008e*/ 	.short	0x00ff


	//----- nvinfo : EIATTR_COOP_GROUP_MASK_REGIDS
	.align		4
        /*0090*/ 	.byte	0x04, 0x29
        /*0092*/ 	.short	(.L_28 - .L_27)


	//   ....[0]....
.L_27:
        /*0094*/ 	.word	0xffffffff


	//   ....[1]....
        /*0098*/ 	.word	0xffffffff


	//----- nvinfo : EIATTR_COOP_GROUP_INSTR_OFFSETS
	.align		4
.L_28:
        /*009c*/ 	.byte	0x04, 0x28
        /*009e*/ 	.short	(.L_30 - .L_29)


	//   ....[0]....
.L_29:
        /*00a0*/ 	.word	0x000002e0


	//   ....[1]....
        /*00a4*/ 	.word	0x00000340


	//----- nvinfo : EIATTR_EXIT_INSTR_OFFSETS
	.align		4
.L_30:
        /*00a8*/ 	.byte	0x04, 0x1c
        /*00aa*/ 	.short	(.L_32 - .L_31)


	//   ....[0]....
.L_31:
        /*00ac*/ 	.word	0x00000630


	//----- nvinfo : EIATTR_REQNTID
	.align		4
.L_32:
        /*00b0*/ 	.byte	0x04, 0x10
        /*00b2*/ 	.short	(.L_34 - .L_33)
.L_33:
        /*00b4*/ 	.word	0x00000100
        /*00b8*/ 	.word	0x00000001
        /*00bc*/ 	.word	0x00000001


	//----- nvinfo : EIATTR_CRS_STACK_SIZE
	.align		4
.L_34:
        /*00c0*/ 	.byte	0x04, 0x1e
        /*00c2*/ 	.short	(.L_36 - .L_35)
.L_35:
        /*00c4*/ 	.word	0x00000000


	//----- nvinfo : EIATTR_CBANK_PARAM_SIZE
	.align		4
.L_36:
        /*00c8*/ 	.byte	0x03, 0x19
        /*00ca*/ 	.short	0x0038


	//----- nvinfo : EIATTR_PARAM_CBANK
	.align		4
        /*00cc*/ 	.byte	0x04, 0x0a
        /*00ce*/ 	.short	(.L_38 - .L_37)
	.align		4
.L_37:
        /*00d0*/ 	.word	index@(.nv.constant0.triton_red_fused__to_copy_add_mean_mul_pow_rsqrt_9)
        /*00d4*/ 	.short	0x0210
        /*00d6*/ 	.short	0x0038


	//----- nvinfo : EIATTR_SW_WAR
	.align		4
.L_38:
        /*00d8*/ 	.byte	0x04, 0x36
        /*00da*/ 	.short	(.L_40 - .L_39)
.L_39:
        /*00dc*/ 	.word	0x00000008
.L_40:


//--------------------- .nv.callgraph             --------------------------
	.section	.nv.callgraph,"",@"SHT_CUDA_CALLGRAPH"
	.align	4
	.sectionentsize	8
	.align		4
        /*0000*/ 	.word	0x00000000
	.align		4
        /*0004*/ 	.word	0xffffffff
	.align		4
        /*0008*/ 	.word	0x00000000
	.align		4
        /*000c*/ 	.word	0xfffffffe
	.align		4
        /*0010*/ 	.word	0x00000000
	.align		4
        /*0014*/ 	.word	0xfffffffd
	.align		4
        /*0018*/ 	.word	0x00000000
	.align		4
        /*001c*/ 	.word	0xfffffffc


//--------------------- .nv.constant4             --------------------------
	.section	.nv.constant4,"a",@progbits
	.align	8
	.align		8
.nv.constant4:
        /*0000*/ 	.dword	_$_str


//--------------------- .text.triton_red_fused__to_copy_add_mean_mul_pow_rsqrt_9 --------------------------
	.section	.text.triton_red_fused__to_copy_add_mean_mul_pow_rsqrt_9,"ax",@progbits
	.sectionflags	@"SHF_BARRIERS=1"
	.align	128
        .global         triton_red_fused__to_copy_add_mean_mul_pow_rsqrt_9
        .type           triton_red_fused__to_copy_add_mean_mul_pow_rsqrt_9,@function
        .size           triton_red_fused__to_copy_add_mean_mul_pow_rsqrt_9,(.L_x_6 - triton_red_fused__to_copy_add_mean_mul_pow_rsqrt_9)
        .other          triton_red_fused__to_copy_add_mean_mul_pow_rsqrt_9,@"STO_CUDA_ENTRY STV_DEFAULT"
triton_red_fused__to_copy_add_mean_mul_pow_rsqrt_9:
.text.triton_red_fused__to_copy_add_mean_mul_pow_rsqrt_9:
[----:B------:R-:W0:Y:S02]  /*0000*/  LDC R1, c[0x0][0x28] ;  /* 0x00000a00ff017b82 */ /* 0x000e240000000800 */
[----:B------:R-:W1:Y:S01]  /*0010*/  S2R R10, SR_TID.X ;  /* 0x00000000000a7919 */ /* 0x000e620000002100 */
[----:B------:R-:W-:Y:S01]  /*0020*/  ULDC UR4, c[0x0][0x238] ;  /* 0x00008e0000047ab9 */ /* 0x000fe20000000800 */
[----:B------:R-:W-:Y:S01]  /*0030*/  ULDC.64 UR6, c[0x0][0x208] ;  /* 0x0000820000067ab9 */ /* 0x000fe20000000a00 */
[----:B------:R-:W2:Y:S01]  /*0040*/  S2R R3, SR_CTAID.X ;  /* 0x0000000000037919 */ /* 0x000ea20000002500 */
[----:B-1----:R-:W-:Y:S02]  /*0050*/  SHF.R.U32.HI R11, RZ, 0x2, R10 ;  /* 0x00000002ff0b7819 */ /* 0x002fe4000001160a */
[C---:B------:R-:W-:Y:S01]  /*0060*/  LOP3.LUT P0, RZ, R10.reuse, 0xf0, RZ, 0xc0, !PT ;  /* 0x000000f00aff7812 */ /* 0x040fe2000780c0ff */
[----:B--2---:R-:W-:Y:S01]  /*0070*/  IMAD.SHL.U32 R3, R3, 0x4, RZ ;  /* 0x0000000403037824 */ /* 0x004fe200078e00ff */
[----:B------:R-:W-:Y:S02]  /*0080*/  SGXT.U32 R11, R11, 0x2 ;  /* 0x000000020b0b781a */ /* 0x000fe40000000000 */
[----:B------:R-:W-:-:S02]  /*0090*/  LOP3.LUT R2, R10, 0x3, RZ, 0xc0, !PT ;  /* 0x000000030a027812 */ /* 0x000fc400078ec0ff */
[----:B------:R-:W-:Y:S02]  /*00a0*/  LOP3.LUT R5, R11, R3, RZ, 0xfc, !PT ;  /* 0x000000030b057212 */ /* 0x000fe400078efcff */
[----:B------:R-:W-:Y:S02]  /*00b0*/  LOP3.LUT R3, R3, 0x3, R10, 0xf8, !PT ;  /* 0x0000000303037812 */ /* 0x000fe400078ef80a */
[C---:B------:R-:W-:Y:S01]  /*00c0*/  ISETP.GE.AND P2, PT, R5.reuse, UR4, PT ;  /* 0x0000000405007c0c */ /* 0x040fe2000bf46270 */
[C---:B------:R-:W-:Y:S01]  /*00d0*/  IMAD R0, R5.reuse, 0x1000, R2 ;  /* 0x0000100005007824 */ /* 0x040fe200078e0202 */
[----:B------:R-:W-:-:S11]  /*00e0*/  ISETP.LT.AND P0, PT, R5, UR4, !P0 ;  /* 0x0000000405007c0c */ /* 0x000fd6000c701270 */
[----:B------:R-:W-:Y:S05]  /*00f0*/  @!P2 BRA `(.L_x_0) ;  /* 0x00000000002ca947 */ /* 0x000fea0003800000 */
[----:B------:R-:W1:Y:S01]  /*0100*/  LDC.64 R4, c[0x0][0x210] ;  /* 0x00008400ff047b82 */ /* 0x000e620000000a00 */
[----:B------:R-:W-:Y:S01]  /*0110*/  HFMA2.MMA R9, RZ, 1, 1, RZ ;  /* 0x3c003c00ff097835 */ /* 0x000fe200000000ff */
[----:B------:R-:W-:-:S10]  /*0120*/  MOV R8, 0xfffffffc ;  /* 0xfffffffc00087802 */ /* 0x000fd40000000f00 */
.L_x_1:
[----:B------:R-:W-:-:S05]  /*0130*/  VIADD R8, R8, 0x4 ;  /* 0x0000000408087836 */ /* 0x000fca0000000000 */
[----:B-1----:R-:W-:Y:S02]  /*0140*/  LOP3.LUT R7, R0, R8, RZ, 0xfc, !PT ;  /* 0x0000000800077212 */ /* 0x002fe400078efcff */
[----:B------:R-:W-:-:S03]  /*0150*/  ISETP.GE.U32.AND P1, PT, R8, 0xffc, PT ;  /* 0x00000ffc0800780c */ /* 0x000fc60003f26070 */
[----:B------:R-:W-:-:S05]  /*0160*/  IMAD.WIDE R6, R7, 0x2, R4 ;  /* 0x0000000207067825 */ /* 0x000fca00078e0204 */
[----:B------:R1:W-:Y:S05]  /*0170*/  @P0 STG.E.U16 desc[UR6][R6.64], R9 ;  /* 0x0000000906000986 */ /* 0x0003ea000c101506 */
[----:B------:R-:W-:Y:S05]  /*0180*/  @!P1 BRA `(.L_x_1) ;  /* 0xfffffffc00e89947 */ /* 0x000fea000383ffff */
[----:B------:R-:W-:Y:S01]  /*0190*/  HFMA2.MMA R14, -RZ, RZ, 0, 0 ;  /* 0x00000000ff0e7435 */ /* 0x000fe200000001ff */
[----:B------:R-:W-:Y:S10]  /*01a0*/  BRA `(.L_x_2) ;  /* 0x0000000000487947 */ /* 0x000ff40003800000 */
.L_x_0:
[----:B------:R-:W1:Y:S01]  /*01b0*/  LDC.64 R4, c[0x0][0x210] ;  /* 0x00008400ff047b82 */ /* 0x000e620000000a00 */
[----:B------:R-:W-:Y:S01]  /*01c0*/  IMAD.MOV.U32 R14, RZ, RZ, RZ ;  /* 0x000000ffff0e7224 */ /* 0x000fe200078e00ff */
[----:B------:R-:W-:-:S06]  /*01d0*/  MOV R15, 0xfffffffc ;  /* 0xfffffffc000f7802 */ /* 0x000fcc0000000f00 */
[----:B------:R-:W2:Y:S02]  /*01e0*/  LDC.64 R6, c[0x0][0x220] ;  /* 0x00008800ff067b82 */ /* 0x000ea40000000a00 */
.L_x_3:
[----:B------:R-:W-:-:S05]  /*01f0*/  VIADD R15, R15, 0x4 ;  /* 0x000000040f0f7836 */ /* 0x000fca0000000000 */
[----:B-1----:R-:W-:-:S05]  /*0200*/  LOP3.LUT R9, R0, R15, RZ, 0xfc, !PT ;  /* 0x0000000f00097212 */ /* 0x002fca00078efcff */
[----:B--2---:R-:W-:-:S04]  /*0210*/  IMAD.WIDE R12, R9, 0x2, R6 ;  /* 0x00000002090c7825 */ /* 0x004fc800078e0206 */
[----:B------:R-:W-:Y:S02]  /*0220*/  IMAD.WIDE R8, R9, 0x2, R4 ;  /* 0x0000000209087825 */ /* 0x000fe400078e0204 */
[----:B------:R-:W2:Y:S04]  /*0230*/  LDG.E.EF.U16 R12, desc[UR6][R12.64] ;  /* 0x000000060c0c7981 */ /* 0x000ea8000c0e1500 */
[----:B------:R-:W3:Y:S01]  /*0240*/  LDG.E.EF.U16 R17, desc[UR6][R8.64] ;  /* 0x0000000608117981 */ /* 0x000ee2000c0e1500 */
[----:B------:R-:W-:Y:S01]  /*0250*/  ISETP.GE.U32.AND P1, PT, R15, 0xffc, PT ;  /* 0x00000ffc0f00780c */ /* 0x000fe20003f26070 */
[----:B--2---:R-:W-:Y:S02]  /*0260*/  HADD2.F32 R16, -RZ, R12.H0_H0 ;  /* 0x2000000cff107230 */ /* 0x004fe40000004100 */
[----:B---3--:R-:W-:-:S05]  /*0270*/  HADD2.F32 R17, -RZ, R17.H0_H0 ;  /* 0x20000011ff117230 */ /* 0x008fca0000004100 */
[----:B------:R-:W-:-:S04]  /*0280*/  FADD R17, R16, R17 ;  /* 0x0000001110117221 */ /* 0x000fc80000000000 */
[-C--:B------:R-:W-:Y:S01]  /*0290*/  FFMA R14, R17, R17.reuse, R14 ;  /* 0x00000011110e7223 */ /* 0x080fe2000000000e */
[----:B------:R-:W-:-:S05]  /*02a0*/  F2FP.F16.F32.PACK_AB R13, RZ, R17 ;  /* 0x00000011ff0d723e */ /* 0x000fca00000000ff */
[----:B------:R1:W-:Y:S01]  /*02b0*/  @P0 STG.E.U16 desc[UR6][R8.64], R13 ;  /* 0x0000000d08000986 */ /* 0x0003e2000c101506 */
[----:B------:R-:W-:Y:S05]  /*02c0*/  @!P1 BRA `(.L_x_3) ;  /* 0xfffffffc00c89947 */ /* 0x000fea000383ffff */
.L_x_2:
[----:B------:R-:W-:Y:S05]  /*02d0*/  WARPSYNC.ALL ;  /* 0x0000000000007948 */ /* 0x000fea0003800000 */
[----:B------:R-:W2:Y:S01]  /*02e0*/  SHFL.BFLY PT, R5, R14, 0x2, 0x1f ;  /* 0x0c401f000e057f89 */ /* 0x000ea200000e0000 */
[----:B------:R-:W3:Y:S01]  /*02f0*/  S2UR UR5, SR_CgaCtaId ;  /* 0x00000000000579c3 */ /* 0x000ee20000008800 */
[----:B------:R-:W-:Y:S02]  /*0300*/  LOP3.LUT P1, RZ, R10, 0xfc, RZ, 0xc0, !PT ;  /* 0x000000fc0aff7812 */ /* 0x000fe4000782c0ff */
[----:B------:R-:W-:-:S05]  /*0310*/  MOV R15, 0x39800000 ;  /* 0x39800000000f7802 */ /* 0x000fca0000000f00 */
[----:B-1----:R-:W1:Y:S01]  /*0320*/  LDC.64 R8, c[0x0][0x218] ;  /* 0x00008600ff087b82 */ /* 0x002e620000000a00 */
[----:B--2---:R-:W-:-:S05]  /*0330*/  FADD R5, R5, R14 ;  /* 0x0000000e05057221 */ /* 0x004fca0000000000 */
[----:B------:R-:W2:Y:S01]  /*0340*/  SHFL.BFLY PT, R4, R5, 0x1, 0x1f ;  /* 0x0c201f0005047f89 */ /* 0x000ea200000e0000 */
[----:B------:R-:W-:Y:S02]  /*0350*/  UMOV UR4, 0x400 ;  /* 0x0000040000047882 */ /* 0x000fe40000000000 */
[----:B---3--:R-:W-:Y:S01]  /*0360*/  UPRMT UR4, UR5, 0x654, UR4 ;  /* 0x0000065405047896 */ /* 0x008fe20008000004 */
[----:B-1----:R-:W-:-:S05]  /*0370*/  IMAD.WIDE R8, R3, 0x4, R8 ;  /* 0x0000000403087825 */ /* 0x002fca00078e0208 */
[----:B------:R-:W-:Y:S02]  /*0380*/  LEA R7, R11, UR4, 0x2 ;  /* 0x000000040b077c11 */ /* 0x000fe4000f8e10ff */
[----:B------:R-:W-:Y:S01]  /*0390*/  LEA R6, R2, UR4, 0x2 ;  /* 0x0000000402067c11 */ /* 0x000fe2000f8e10ff */
[----:B------:R-:W1:Y:S01]  /*03a0*/  LDC.64 R10, c[0x0][0x228] ;  /* 0x00008a00ff0a7b82 */ /* 0x000e620000000a00 */
[----:B--2---:R-:W-:-:S07]  /*03b0*/  FADD R12, R5, R4 ;  /* 0x00000004050c7221 */ /* 0x004fce0000000000 */
[----:B------:R-:W2:Y:S01]  /*03c0*/  LDC.64 R4, c[0x0][0x210] ;  /* 0x00008400ff047b82 */ /* 0x000ea20000000a00 */
[----:B------:R3:W-:Y:S07]  /*03d0*/  STS [R7], R12 ;  /* 0x0000000c07007388 */ /* 0x0007ee0000000800 */
[----:B------:R-:W-:Y:S06]  /*03e0*/  BAR.SYNC.DEFER_BLOCKING 0x0 ;  /* 0x0000000000007b1d */ /* 0x000fec0000010000 */
[----:B------:R-:W-:Y:S01]  /*03f0*/  ULDC UR4, c[0x0][0x238] ;  /* 0x00008e0000047ab9 */ /* 0x000fe20000000800 */
[----:B---3--:R-:W-:Y:S01]  /*0400*/  FFMA R12, R12, R15, 9.9999997473787516356e-06 ;  /* 0x3727c5ac0c0c7423 */ /* 0x008fe2000000000f */
[----:B------:R-:W-:Y:S01]  /*0410*/  ISETP.LT.AND P1, PT, R3, UR4, !P1 ;  /* 0x0000000403007c0c */ /* 0x000fe2000cf21270 */
[----:B-1----:R-:W-:Y:S01]  /*0420*/  IMAD.WIDE.U32 R2, R2, 0x2, R10 ;  /* 0x0000000202027825 */ /* 0x002fe200078e000a */
[----:B------:R-:W-:-:S03]  /*0430*/  MOV R10, 0xffffffff ;  /* 0xffffffff000a7802 */ /* 0x000fc60000000f00 */
[----:B------:R-:W-:Y:S01]  /*0440*/  MUFU.RSQ R12, R12 ;  /* 0x0000000c000c7308 */ /* 0x000fe20000001400 */
[----:B------:R-:W-:Y:S02]  /*0450*/  IMAD.MOV.U32 R14, RZ, RZ, R2 ;  /* 0x000000ffff0e7224 */ /* 0x000fe400078e0002 */
[----:B------:R-:W-:Y:S01]  /*0460*/  IMAD.MOV.U32 R11, RZ, RZ, -0x4 ;  /* 0xfffffffcff0b7424 */ /* 0x000fe200078e00ff */
[----:B------:R-:W1:Y:S02]  /*0470*/  LDS R6, [R6] ;  /* 0x0000000006067984 */ /* 0x000e640000000800 */
[----:B-1----:R-:W-:Y:S01]  /*0480*/  FFMA R13, R6, R15, 9.9999997473787516356e-06 ;  /* 0x3727c5ac060d7423 */ /* 0x002fe2000000000f */
[----:B------:R-:W-:Y:S01]  /*0490*/  MOV R15, R3 ;  /* 0x00000003000f7202 */ /* 0x000fe20000000f00 */
[----:B------:R-:W2:Y:S04]  /*04a0*/  LDC.64 R6, c[0x0][0x230] ;  /* 0x00008c00ff067b82 */ /* 0x000ea80000000a00 */
[----:B------:R-:W1:Y:S04]  /*04b0*/  MUFU.RSQ R13, R13 ;  /* 0x0000000d000d7308 */ /* 0x000e680000001400 */
[----:B------:R-:W-:Y:S06]  /*04c0*/  BAR.SYNC.DEFER_BLOCKING 0x0 ;  /* 0x0000000000007b1d */ /* 0x000fec0000010000 */
[----:B-12---:R3:W-:Y:S02]  /*04d0*/  @P1 STG.E desc[UR6][R8.64], R13 ;  /* 0x0000000d08001986 */ /* 0x0067e4000c101906 */
.L_x_4:
[----:B------:R-:W-:Y:S02]  /*04e0*/  IADD3 R11, P1, R11, 0x4, RZ ;  /* 0x000000040b0b7810 */ /* 0x000fe40007f3e0ff */
[----:B-1-3--:R-:W-:Y:S02]  /*04f0*/  PRMT R9, RZ, 0x7610, R9 ;  /* 0x00007610ff097816 */ /* 0x00afe40000000009 */
[----:B------:R-:W-:-:S05]  /*0500*/  LOP3.LUT R13, R0, R11, RZ, 0xfc, !PT ;  /* 0x0000000b000d7212 */ /* 0x000fca00078efcff */
[----:B------:R-:W-:-:S05]  /*0510*/  IMAD.WIDE R2, R13, 0x2, R4 ;  /* 0x000000020d027825 */ /* 0x000fca00078e0204 */
[----:B------:R1:W2:Y:S02]  /*0520*/  @!P2 LDG.E.EF.U16 R9, desc[UR6][R2.64] ;  /* 0x000000060209a981 */ /* 0x0002a4000c0e1500 */
[----:B-1----:R-:W-:Y:S01]  /*0530*/  IMAD.MOV.U32 R2, RZ, RZ, R14 ;  /* 0x000000ffff027224 */ /* 0x002fe200078e000e */
[----:B------:R-:W-:-:S05]  /*0540*/  MOV R3, R15 ;  /* 0x0000000f00037202 */ /* 0x000fca0000000f00 */
[----:B------:R-:W3:Y:S01]  /*0550*/  LDG.E.EL.U16 R8, desc[UR6][R2.64] ;  /* 0x0000000602087981 */ /* 0x000ee2000c2e1500 */
[----:B------:R-:W-:Y:S01]  /*0560*/  IMAD.X R10, RZ, RZ, R10, P1 ;  /* 0x000000ffff0a7224 */ /* 0x000fe200008e060a */
[----:B------:R-:W-:Y:S02]  /*0570*/  ISETP.GE.U32.AND P1, PT, R11, 0xffc, PT ;  /* 0x00000ffc0b00780c */ /* 0x000fe40003f26070 */
[----:B------:R-:W-:Y:S02]  /*0580*/  IADD3 R14, P3, R14, 0x8, RZ ;  /* 0x000000080e0e7810 */ /* 0x000fe40007f7e0ff */
[----:B------:R-:W-:Y:S02]  /*0590*/  ISETP.GE.U32.AND.EX P1, PT, R10, RZ, PT, P1 ;  /* 0x000000ff0a00720c */ /* 0x000fe40003f26110 */
[----:B------:R-:W-:Y:S01]  /*05a0*/  IADD3.X R15, RZ, R15, RZ, P3, !PT ;  /* 0x0000000fff0f7210 */ /* 0x000fe20001ffe4ff */
[----:B--2---:R-:W-:-:S05]  /*05b0*/  HADD2.F32 R9, -RZ, R9.H0_H0 ;  /* 0x20000009ff097230 */ /* 0x004fca0000004100 */
[----:B------:R-:W-:Y:S01]  /*05c0*/  FMUL R9, R12, R9 ;  /* 0x000000090c097220 */ /* 0x000fe20000400000 */
[----:B---3--:R-:W-:-:S05]  /*05d0*/  HADD2.F32 R8, -RZ, R8.H0_H0 ;  /* 0x20000008ff087230 */ /* 0x008fca0000004100 */
[----:B------:R-:W-:-:S05]  /*05e0*/  FMUL R9, R8, R9 ;  /* 0x0000000908097220 */ /* 0x000fca0000400000 */
[----:B------:R-:W-:Y:S01]  /*05f0*/  F2FP.F16.F32.PACK_AB R3, RZ, R9 ;  /* 0x00000009ff03723e */ /* 0x000fe200000000ff */
[----:B------:R-:W-:-:S05]  /*0600*/  IMAD.WIDE R8, R13, 0x2, R6 ;  /* 0x000000020d087825 */ /* 0x000fca00078e0206 */
[----:B------:R1:W-:Y:S01]  /*0610*/  @P0 STG.E.U16 desc[UR6][R8.64], R3 ;  /* 0x0000000308000986 */ /* 0x0003e2000c101506 */
[----:B------:R-:W-:Y:S05]  /*0620*/  @!P1 BRA `(.L_x_4) ;  /* 0xfffffffc00ac9947 */ /* 0x000fea000383ffff */
[----:B------:R-:W-:Y:S05]  /*0630*/  EXIT ;  /* 0x000000000000794d */ /* 0x000fea0003800000 */
.L_x_5:
[----:B------:R-:W-:-:S00]  /*0640*/  BRA `(.L_x_5) ;  /* 0xfffffffc00fc7947 */ /* 0x000fc0000383ffff */
[----:B------:R-:W-:-:S00]  /*0650*/  NOP ;  /* 0x0000000000007918 */ /* 0x000fc00000000000 */
        /* <DEDUP_REMOVED lines=10> */
.L_x_6:


//--------------------- .nv.global.init           --------------------------
	.section	.nv.global.init,"aw",@progbits
.nv.global.init:
	.type		_$_str,@object
	.size		_$_str,(.L_0 - _$_str)
_$_str:
        /*0000*/ 	.byte	0x5f, 0x5f, 0x43, 0x55, 0x44, 0x41, 0x5f, 0x46, 0x54, 0x5a, 0x00
.L_0:


//--------------------- .nv.shared.triton_red_fused__to_copy_add_mean_mul_pow_rsqrt_9 --------------------------
	.section	.nv.shared.triton_red_fused__to_copy_add_mean_mul_pow_rsqrt_9,"aw",@nobits
	.sectionflags	@""
	.align	16
	.zero		1024


//--------------------- .nv.constant0.triton_red_fused__to_copy_add_mean_mul_pow_rsqrt_9 --------------------------
	.section	.nv.constant0.triton_red_fused__to_copy_add_mean_mul_pow_rsqrt_9,"a",@progbits
	.sectionflags	@""
	.align	4
.nv.constant0.triton_red_fused__to_copy_add_mean_mul_pow_rsqrt_9:
	.zero		584
